//
// Generated by NVIDIA NVVM Compiler
//
// Compiler Build ID: CL-36424714
// Cuda compilation tools, release 13.0, V13.0.88
// Based on NVVM 20.0.0
//

.version 9.0
.target sm_100
.address_size 64

	// .globl	_Z16reduction_kernelPdS_ii

.visible .entry _Z16reduction_kernelPdS_ii(
	.param .u64 .ptr .align 1 _Z16reduction_kernelPdS_ii_param_0,
	.param .u64 .ptr .align 1 _Z16reduction_kernelPdS_ii_param_1,
	.param .u32 _Z16reduction_kernelPdS_ii_param_2,
	.param .u32 _Z16reduction_kernelPdS_ii_param_3
)
{
	.reg .pred 	%p<2>;
	.reg .b32 	%r<8>;
	.reg .b64 	%rd<9>;
	.reg .b64 	%fd<4>;

	ld.param.u64 	%rd1, [_Z16reduction_kernelPdS_ii_param_0];
	ld.param.u64 	%rd2, [_Z16reduction_kernelPdS_ii_param_1];
	ld.param.u32 	%r3, [_Z16reduction_kernelPdS_ii_param_2];
	ld.param.u32 	%r4, [_Z16reduction_kernelPdS_ii_param_3];
	mov.u32 	%r5, %tid.x;
	mov.u32 	%r6, %ntid.x;
	mov.u32 	%r7, %ctaid.x;
	mad.lo.s32 	%r1, %r6, %r7, %r5;
	add.s32 	%r2, %r3, %r1;
	setp.ge.s32 	%p1, %r2, %r4;
	@%p1 bra 	$L__BB0_2;
	cvta.to.global.u64 	%rd3, %rd2;
	cvta.to.global.u64 	%rd4, %rd1;
	mul.wide.s32 	%rd5, %r2, 8;
	add.s64 	%rd6, %rd3, %rd5;
	ld.global.f64 	%fd1, [%rd6];
	mul.wide.s32 	%rd7, %r1, 8;
	add.s64 	%rd8, %rd4, %rd7;
	ld.global.f64 	%fd2, [%rd8];
	add.f64 	%fd3, %fd1, %fd2;
	st.global.f64 	[%rd8], %fd3;
$L__BB0_2:
	ret;

}


// ===== COMPILED SASS (sm_100) =====

	.target	sm_100

	.elftype	@"ET_EXEC"


//--------------------- .note.nv.tkinfo           --------------------------
	.section	.note.nv.tkinfo,"",@"SHT_NOTE"
	.sectionflags	@"SHF_NOTE_NV_TKINFO"
	.tkinfo
        /*0018*/ 	.word	0x00000002
        /*0030*/ 	.string	""
        /*0030*/ 	.string	"ptxas"
        /*0030*/ 	.string	"Cuda compilation tools, release 13.0, V13.0.88"
        /*0030*/ 	.string	"Build cuda_13.0.r13.0/compiler.36424714_0"
        /*0030*/ 	.string	"-arch sm_100 -m 64 "



//--------------------- .note.nv.cuinfo           --------------------------
	.section	.note.nv.cuinfo,"",@"SHT_NOTE"
	.sectionflags	@"SHF_NOTE_NV_CUINFO"
        /*0018*/ 	.short	0x0002
        /*001a*/ 	.short	0x0064
        /*001c*/ 	.short	0x0082
	.zero		2


//--------------------- .nv.info                  --------------------------
	.section	.nv.info,"",@"SHT_CUDA_INFO"
	.align	4


	//----- nvinfo : EIATTR_REGCOUNT
	.align		4
        /*0000*/ 	.byte	0x04, 0x2f
        /*0002*/ 	.short	(.L_1 - .L_0)
	.align		4
.L_0:
        /*0004*/ 	.word	index@(_Z16reduction_kernelPdS_ii)
        /*0008*/ 	.word	0x0000000c


	//----- nvinfo : EIATTR_FRAME_SIZE
	.align		4
.L_1:
        /*000c*/ 	.byte	0x04, 0x11
        /*000e*/ 	.short	(.L_3 - .L_2)
	.align		4
.L_2:
        /*0010*/ 	.word	index@(_Z16reduction_kernelPdS_ii)
        /*0014*/ 	.word	0x00000000


	//----- nvinfo : EIATTR_MIN_STACK_SIZE
	.align		4
.L_3:
        /*0018*/ 	.byte	0x04, 0x12
        /*001a*/ 	.short	(.L_5 - .L_4)
	.align		4
.L_4:
        /*001c*/ 	.word	index@(_Z16reduction_kernelPdS_ii)
        /*0020*/ 	.word	0x00000000
.L_5:


//--------------------- .nv.compat                --------------------------
	.section	.nv.compat,"",@"SHT_CUDA_COMPAT_INFO"
	.align	4
        /*0000*/ 	.byte	0x02, 0x09, 0x00, 0x00, 0x02, 0x02, 0x01, 0x00, 0x02, 0x05, 0x05, 0x00, 0x03, 0x07, 0x01, 0x01
        /*0010*/ 	.byte	0x02, 0x03, 0x00, 0x00, 0x02, 0x06, 0x01, 0x00, 0x04, 0x0b, 0x08, 0x00, 0x01, 0x00, 0x00, 0x00
        /*0020*/ 	.byte	0x00, 0x00, 0x00, 0x00


//--------------------- .nv.info._Z16reduction_kernelPdS_ii --------------------------
	.section	.nv.info._Z16reduction_kernelPdS_ii,"",@"SHT_CUDA_INFO"
	.sectionflags	@""
	.align	4


	//----- nvinfo : EIATTR_CUDA_API_VERSION
	.align		4
        /*0000*/ 	.byte	0x04, 0x37
        /*0002*/ 	.short	(.L_7 - .L_6)
.L_6:
        /*0004*/ 	.word	0x00000082


	//----- nvinfo : EIATTR_KPARAM_INFO
	.align		4
.L_7:
        /*0008*/ 	.byte	0x04, 0x17
        /*000a*/ 	.short	(.L_9 - .L_8)
.L_8:
        /*000c*/ 	.word	0x00000000
        /*0010*/ 	.short	0x0003
        /*0012*/ 	.short	0x0014
        /*0014*/ 	.byte	0x00, 0xf0, 0x11, 0x00


	//----- nvinfo : EIATTR_KPARAM_INFO
	.align		4
.L_9:
        /*0018*/ 	.byte	0x04, 0x17
        /*001a*/ 	.short	(.L_11 - .L_10)
.L_10:
        /*001c*/ 	.word	0x00000000
        /*0020*/ 	.short	0x0002
        /*0022*/ 	.short	0x0010
        /*0024*/ 	.byte	0x00, 0xf0, 0x11, 0x00


	//----- nvinfo : EIATTR_KPARAM_INFO
	.align		4
.L_11:
        /*0028*/ 	.byte	0x04, 0x17
        /*002a*/ 	.short	(.L_13 - .L_12)
.L_12:
        /*002c*/ 	.word	0x00000000
        /*0030*/ 	.short	0x0001
        /*0032*/ 	.short	0x0008
        /*0034*/ 	.byte	0x00, 0xf5, 0x21, 0x00


	//----- nvinfo : EIATTR_KPARAM_INFO
	.align		4
.L_13:
        /*0038*/ 	.byte	0x04, 0x17
        /*003a*/ 	.short	(.L_15 - .L_14)
.L_14:
        /*003c*/ 	.word	0x00000000
        /*0040*/ 	.short	0x0000
        /*0042*/ 	.short	0x0000
        /*0044*/ 	.byte	0x00, 0xf5, 0x21, 0x00


	//----- nvinfo : EIATTR_SPARSE_MMA_MASK
	.align		4
.L_15:
        /*0048*/ 	.byte	0x03, 0x50
        /*004a*/ 	.short	0x0000


	//----- nvinfo : EIATTR_MAXREG_COUNT
	.align		4
        /*004c*/ 	.byte	0x03, 0x1b
        /*004e*/ 	.short	0x00ff


	//----- nvinfo : EIATTR_MERCURY_ISA_VERSION
	.align		4
        /*0050*/ 	.byte	0x03, 0x5f
        /*0052*/ 	.short	0x0101


	//----- nvinfo : EIATTR_VRC_CTA_INIT_COUNT
	.align		4
        /*0054*/ 	.byte	0x02, 0x4a
	.zero		1
	.zero		1


	//----- nvinfo : EIATTR_EXIT_INSTR_OFFSETS
	.align		4
        /*0058*/ 	.byte	0x04, 0x1c
        /*005a*/ 	.short	(.L_17 - .L_16)


	//   ....[0]....
.L_16:
        /*005c*/ 	.word	0x00000080


	//   ....[1]....
        /*0060*/ 	.word	0x00000120


	//----- nvinfo : EIATTR_CBANK_PARAM_SIZE
	.align		4
.L_17:
        /*0064*/ 	.byte	0x03, 0x19
        /*0066*/ 	.short	0x0018


	//----- nvinfo : EIATTR_PARAM_CBANK
	.align		4
        /*0068*/ 	.byte	0x04, 0x0a
        /*006a*/ 	.short	(.L_19 - .L_18)
	.align		4
.L_18:
        /*006c*/ 	.word	index@(.nv.constant0._Z16reduction_kernelPdS_ii)
        /*0070*/ 	.short	0x0380
        /*0072*/ 	.short	0x0018


	//----- nvinfo : EIATTR_SW_WAR
	.align		4
.L_19:
        /*0074*/ 	.byte	0x04, 0x36
        /*0076*/ 	.short	(.L_21 - .L_20)
.L_20:
        /*0078*/ 	.word	0x00000008
.L_21:


//--------------------- .nv.callgraph             --------------------------
	.section	.nv.callgraph,"",@"SHT_CUDA_CALLGRAPH"
	.align	4
	.sectionentsize	8
	.align		4
        /*0000*/ 	.word	0x00000000
	.align		4
        /*0004*/ 	.word	0xffffffff
	.align		4
        /*0008*/ 	.word	0x00000000
	.align		4
        /*000c*/ 	.word	0xfffffffe
	.align		4
        /*0010*/ 	.word	0x00000000
	.align		4
        /*0014*/ 	.word	0xfffffffd
	.align		4
        /*0018*/ 	.word	0x00000000
	.align		4
        /*001c*/ 	.word	0xfffffffc


//--------------------- .text._Z16reduction_kernelPdS_ii --------------------------
	.section	.text._Z16reduction_kernelPdS_ii,"ax",@progbits
	.align	128
        .global         _Z16reduction_kernelPdS_ii
        .type           _Z16reduction_kernelPdS_ii,@function
        .size           _Z16reduction_kernelPdS_ii,(.L_x_1 - _Z16reduction_kernelPdS_ii)
        .other          _Z16reduction_kernelPdS_ii,@"STO_CUDA_ENTRY STV_DEFAULT"
_Z16reduction_kernelPdS_ii:
.text._Z16reduction_kernelPdS_ii:
[----:B------:R-:W-:Y:S01]  /*0000*/  LDC R1, c[0x0][0x37c] ;  /* 0x0000df00ff017b82 */ /* 0x000fe20000000800 */
[----:B------:R-:W0:Y:S01]  /*0010*/  S2R R7, SR_TID.X ;  /* 0x0000000000077919 */ /* 0x000e220000002100 */
[----:B------:R-:W0:Y:S01]  /*0020*/  LDCU UR4, c[0x0][0x360] ;  /* 0x00006c00ff0477ac */ /* 0x000e220008000800 */
[----:B------:R-:W0:Y:S01]  /*0030*/  S2R R0, SR_CTAID.X ;  /* 0x0000000000007919 */ /* 0x000e220000002500 */
[----:B------:R-:W1:Y:S01]  /*0040*/  LDCU.64 UR6, c[0x0][0x390] ;  /* 0x00007200ff0677ac */ /* 0x000e620008000a00 */
[----:B0-----:R-:W-:-:S05]  /*0050*/  IMAD R7, R0, UR4, R7 ;  /* 0x0000000400077c24 */ /* 0x001fca000f8e0207 */
[----:B-1----:R-:W-:-:S04]  /*0060*/  IADD3 R9, PT, PT, R7, UR6, RZ ;  /* 0x0000000607097c10 */ /* 0x002fc8000fffe0ff */
[----:B------:R-:W-:-:S13]  /*0070*/  ISETP.GE.AND P0, PT, R9, UR7, PT ;  /* 0x0000000709007c0c */ /* 0x000fda000bf06270 */
[----:B------:R-:W-:Y:S05]  /*0080*/  @P0 EXIT ;  /* 0x000000000000094d */ /* 0x000fea0003800000 */
[----:B------:R-:W0:Y:S01]  /*0090*/  LDC.64 R2, c[0x0][0x388] ;  /* 0x0000e200ff027b82 */ /* 0x000e220000000a00 */
[----:B------:R-:W1:Y:S07]  /*00a0*/  LDCU.64 UR4, c[0x0][0x358] ;  /* 0x00006b00ff0477ac */ /* 0x000e6e0008000a00 */
[----:B------:R-:W2:Y:S01]  /*00b0*/  LDC.64 R4, c[0x0][0x380] ;  /* 0x0000e000ff047b82 */ /* 0x000ea20000000a00 */
[----:B0-----:R-:W-:-:S06]  /*00c0*/  IMAD.WIDE R2, R9, 0x8, R2 ;  /* 0x0000000809027825 */ /* 0x001fcc00078e0202 */
[----:B-1----:R-:W3:Y:S01]  /*00d0*/  LDG.E.64 R2, desc[UR4][R2.64] ;  /* 0x0000000402027981 */ /* 0x002ee2000c1e1b00 */
[----:B--2---:R-:W-:-:S05]  /*00e0*/  IMAD.WIDE R4, R7, 0x8, R4 ;  /* 0x0000000807047825 */ /* 0x004fca00078e0204 */
[----:B------:R-:W3:Y:S02]  /*00f0*/  LDG.E.64 R6, desc[UR4][R4.64] ;  /* 0x0000000404067981 */ /* 0x000ee4000c1e1b00 */
[----:B---3--:R-:W-:-:S07]  /*0100*/  DADD R6, R2, R6 ;  /* 0x0000000002067229 */ /* 0x008fce0000000006 */
[----:B------:R-:W-:Y:S01]  /*0110*/  STG.E.64 desc[UR4][R4.64], R6 ;  /* 0x0000000604007986 */ /* 0x000fe2000c101b04 */
[----:B------:R-:W-:Y:S05]  /*0120*/  EXIT ;  /* 0x000000000000794d */ /* 0x000fea0003800000 */
.L_x_0:
[----:B------:R-:W-:-:S00]  /*0130*/  BRA `(.L_x_0) ;  /* 0xfffffffc00fc7947 */ /* 0x000fc0000383ffff */
[----:B------:R-:W-:-:S00]  /*0140*/  NOP ;  /* 0x0000000000007918 */ /* 0x000fc00000000000 */
        /* <DEDUP_REMOVED lines=11> */
.L_x_1:


//--------------------- .nv.shared.reserved.0     --------------------------
	.section	.nv.shared.reserved.0,"aw",@nobits
	.weak		__nv_reservedSMEM_offset_0_alias
	.size		__nv_reservedSMEM_offset_0_alias, 0, 64
	.other		__nv_reservedSMEM_offset_0_alias,@"STO_CUDA_RESERVED_SHARED STV_DEFAULT"
__nv_reservedSMEM_offset_0_alias:
	.zero		0
	.zero		64


//--------------------- .nv.constant0._Z16reduction_kernelPdS_ii --------------------------
	.section	.nv.constant0._Z16reduction_kernelPdS_ii,"a",@progbits
	.sectionflags	@""
	.align	4
.nv.constant0._Z16reduction_kernelPdS_ii:
	.zero		920


//--------------------- SYMBOLS --------------------------

	.type		.nv.reservedSmem.offset0,@object
	.size		.nv.reservedSmem.offset0,0x4
